//
// Generated by NVIDIA NVVM Compiler
//
// Compiler Build ID: CL-36424714
// Cuda compilation tools, release 13.0, V13.0.88
// Based on NVVM 20.0.0
//

.version 9.0
.target sm_100
.address_size 64

	// .globl	_Z12quant_kernelP13__nv_fp8_e4m3S0_S0_S0_lfffffff

.visible .entry _Z12quant_kernelP13__nv_fp8_e4m3S0_S0_S0_lfffffff(
	.param .u64 .ptr .align 1 _Z12quant_kernelP13__nv_fp8_e4m3S0_S0_S0_lfffffff_param_0,
	.param .u64 .ptr .align 1 _Z12quant_kernelP13__nv_fp8_e4m3S0_S0_S0_lfffffff_param_1,
	.param .u64 .ptr .align 1 _Z12quant_kernelP13__nv_fp8_e4m3S0_S0_S0_lfffffff_param_2,
	.param .u64 .ptr .align 1 _Z12quant_kernelP13__nv_fp8_e4m3S0_S0_S0_lfffffff_param_3,
	.param .u64 _Z12quant_kernelP13__nv_fp8_e4m3S0_S0_S0_lfffffff_param_4,
	.param .f32 _Z12quant_kernelP13__nv_fp8_e4m3S0_S0_S0_lfffffff_param_5,
	.param .f32 _Z12quant_kernelP13__nv_fp8_e4m3S0_S0_S0_lfffffff_param_6,
	.param .f32 _Z12quant_kernelP13__nv_fp8_e4m3S0_S0_S0_lfffffff_param_7,
	.param .f32 _Z12quant_kernelP13__nv_fp8_e4m3S0_S0_S0_lfffffff_param_8,
	.param .f32 _Z12quant_kernelP13__nv_fp8_e4m3S0_S0_S0_lfffffff_param_9,
	.param .f32 _Z12quant_kernelP13__nv_fp8_e4m3S0_S0_S0_lfffffff_param_10,
	.param .f32 _Z12quant_kernelP13__nv_fp8_e4m3S0_S0_S0_lfffffff_param_11
)
{
	.reg .pred 	%p<2>;
	.reg .b16 	%rs<12>;
	.reg .b32 	%r<9>;
	.reg .b32 	%f<30>;
	.reg .b64 	%rd<15>;

	ld.param.u64 	%rd2, [_Z12quant_kernelP13__nv_fp8_e4m3S0_S0_S0_lfffffff_param_0];
	ld.param.u64 	%rd3, [_Z12quant_kernelP13__nv_fp8_e4m3S0_S0_S0_lfffffff_param_1];
	ld.param.u64 	%rd4, [_Z12quant_kernelP13__nv_fp8_e4m3S0_S0_S0_lfffffff_param_2];
	ld.param.u64 	%rd5, [_Z12quant_kernelP13__nv_fp8_e4m3S0_S0_S0_lfffffff_param_3];
	ld.param.u64 	%rd6, [_Z12quant_kernelP13__nv_fp8_e4m3S0_S0_S0_lfffffff_param_4];
	ld.param.f32 	%f1, [_Z12quant_kernelP13__nv_fp8_e4m3S0_S0_S0_lfffffff_param_5];
	ld.param.f32 	%f2, [_Z12quant_kernelP13__nv_fp8_e4m3S0_S0_S0_lfffffff_param_6];
	ld.param.f32 	%f3, [_Z12quant_kernelP13__nv_fp8_e4m3S0_S0_S0_lfffffff_param_7];
	ld.param.f32 	%f4, [_Z12quant_kernelP13__nv_fp8_e4m3S0_S0_S0_lfffffff_param_8];
	ld.param.f32 	%f5, [_Z12quant_kernelP13__nv_fp8_e4m3S0_S0_S0_lfffffff_param_9];
	ld.param.f32 	%f6, [_Z12quant_kernelP13__nv_fp8_e4m3S0_S0_S0_lfffffff_param_10];
	ld.param.f32 	%f7, [_Z12quant_kernelP13__nv_fp8_e4m3S0_S0_S0_lfffffff_param_11];
	mov.u32 	%r1, %ctaid.x;
	mov.u32 	%r2, %ntid.x;
	mov.u32 	%r3, %tid.x;
	mad.lo.s32 	%r4, %r1, %r2, %r3;
	cvt.s64.s32 	%rd1, %r4;
	setp.le.s64 	%p1, %rd6, %rd1;
	@%p1 bra 	$L__BB0_2;
	cvta.to.global.u64 	%rd7, %rd3;
	cvta.to.global.u64 	%rd8, %rd4;
	cvta.to.global.u64 	%rd9, %rd5;
	cvta.to.global.u64 	%rd10, %rd2;
	add.s64 	%rd11, %rd7, %rd1;
	ld.global.u8 	%rs1, [%rd11];
	// begin inline asm
	{cvt.rn.f16x2.e4m3x2 %r5, %rs1;}

	// end inline asm
	cvt.u16.u32 	%rs2, %r5;
	// begin inline asm
	{cvt.f32.f16 %f8, %rs2;}

	// end inline asm
	add.s64 	%rd12, %rd8, %rd1;
	ld.global.u8 	%rs3, [%rd12];
	add.s64 	%rd13, %rd9, %rd1;
	ld.global.u8 	%rs5, [%rd13];
	// begin inline asm
	{cvt.rn.f16x2.e4m3x2 %r6, %rs3;}

	// end inline asm
	cvt.u16.u32 	%rs4, %r6;
	// begin inline asm
	{cvt.f32.f16 %f9, %rs4;}

	// end inline asm
	// begin inline asm
	{cvt.rn.f16x2.e4m3x2 %r7, %rs5;}

	// end inline asm
	cvt.u16.u32 	%rs6, %r7;
	// begin inline asm
	{cvt.f32.f16 %f10, %rs6;}

	// end inline asm
	neg.f32 	%f18, %f2;
	fma.rn.f32 	%f19, %f18, %f8, %f8;
	fma.rn.f32 	%f11, %f2, %f9, %f19;
	mov.f32 	%f17, 0f00000000;
	// begin inline asm
	{cvt.rn.satfinite.e4m3x2.f32 %rs7, %f17, %f11;}

	// end inline asm
	st.global.u8 	[%rd12], %rs7;
	mul.f32 	%f20, %f8, %f8;
	neg.f32 	%f21, %f3;
	fma.rn.f32 	%f22, %f21, %f20, %f20;
	fma.rn.f32 	%f13, %f3, %f10, %f22;
	// begin inline asm
	{cvt.rn.satfinite.e4m3x2.f32 %rs8, %f17, %f13;}

	// end inline asm
	st.global.u8 	[%rd13], %rs8;
	div.rn.f32 	%f23, %f11, %f4;
	div.rn.f32 	%f24, %f13, %f5;
	add.s64 	%rd14, %rd10, %rd1;
	ld.global.u8 	%rs9, [%rd14];
	// begin inline asm
	{cvt.rn.f16x2.e4m3x2 %r8, %rs9;}

	// end inline asm
	cvt.u16.u32 	%rs10, %r8;
	// begin inline asm
	{cvt.f32.f16 %f15, %rs10;}

	// end inline asm
	sqrt.rn.f32 	%f25, %f24;
	add.f32 	%f26, %f6, %f25;
	div.rn.f32 	%f27, %f23, %f26;
	fma.rn.f32 	%f28, %f7, %f15, %f27;
	mul.f32 	%f29, %f1, %f28;
	sub.f32 	%f16, %f15, %f29;
	// begin inline asm
	{cvt.rn.satfinite.e4m3x2.f32 %rs11, %f17, %f16;}

	// end inline asm
	st.global.u8 	[%rd14], %rs11;
$L__BB0_2:
	ret;

}


// ===== COMPILED SASS (sm_100) =====

	.target	sm_100

	.elftype	@"ET_EXEC"


//--------------------- .note.nv.tkinfo           --------------------------
	.section	.note.nv.tkinfo,"",@"SHT_NOTE"
	.sectionflags	@"SHF_NOTE_NV_TKINFO"
	.tkinfo
        /*0018*/ 	.word	0x00000002
        /*0030*/ 	.string	""
        /*0030*/ 	.string	"ptxas"
        /*0030*/ 	.string	"Cuda compilation tools, release 13.0, V13.0.88"
        /*0030*/ 	.string	"Build cuda_13.0.r13.0/compiler.36424714_0"
        /*0030*/ 	.string	"-arch sm_100 -m 64 "



//--------------------- .note.nv.cuinfo           --------------------------
	.section	.note.nv.cuinfo,"",@"SHT_NOTE"
	.sectionflags	@"SHF_NOTE_NV_CUINFO"
        /*0018*/ 	.short	0x0002
        /*001a*/ 	.short	0x0064
        /*001c*/ 	.short	0x0082
	.zero		2


//--------------------- .nv.info                  --------------------------
	.section	.nv.info,"",@"SHT_CUDA_INFO"
	.align	4


	//----- nvinfo : EIATTR_REGCOUNT
	.align		4
        /*0000*/ 	.byte	0x04, 0x2f
        /*0002*/ 	.short	(.L_1 - .L_0)
	.align		4
.L_0:
        /*0004*/ 	.word	index@(_Z12quant_kernelP13__nv_fp8_e4m3S0_S0_S0_lfffffff)
        /*0008*/ 	.word	0x00000016


	//----- nvinfo : EIATTR_FRAME_SIZE
	.align		4
.L_1:
        /*000c*/ 	.byte	0x04, 0x11
        /*000e*/ 	.short	(.L_3 - .L_2)
	.align		4
.L_2:
        /*0010*/ 	.word	index@($__internal_1_$__cuda_sm3x_div_rn_noftz_f32_slowpath)
        /*0014*/ 	.word	0x00000000


	//----- nvinfo : EIATTR_FRAME_SIZE
	.align		4
.L_3:
        /*0018*/ 	.byte	0x04, 0x11
        /*001a*/ 	.short	(.L_5 - .L_4)
	.align		4
.L_4:
        /*001c*/ 	.word	index@($__internal_0_$__cuda_sm20_sqrt_rn_f32_slowpath)
        /*0020*/ 	.word	0x00000000


	//----- nvinfo : EIATTR_FRAME_SIZE
	.align		4
.L_5:
        /*0024*/ 	.byte	0x04, 0x11
        /*0026*/ 	.short	(.L_7 - .L_6)
	.align		4
.L_6:
        /*0028*/ 	.word	index@(_Z12quant_kernelP13__nv_fp8_e4m3S0_S0_S0_lfffffff)
        /*002c*/ 	.word	0x00000000


	//----- nvinfo : EIATTR_MIN_STACK_SIZE
	.align		4
.L_7:
        /*0030*/ 	.byte	0x04, 0x12
        /*0032*/ 	.short	(.L_9 - .L_8)
	.align		4
.L_8:
        /*0034*/ 	.word	index@(_Z12quant_kernelP13__nv_fp8_e4m3S0_S0_S0_lfffffff)
        /*0038*/ 	.word	0x00000000
.L_9:


//--------------------- .nv.compat                --------------------------
	.section	.nv.compat,"",@"SHT_CUDA_COMPAT_INFO"
	.align	4
        /*0000*/ 	.byte	0x02, 0x09, 0x00, 0x00, 0x02, 0x02, 0x02, 0x00, 0x02, 0x05, 0x05, 0x00, 0x03, 0x07, 0x01, 0x01
        /*0010*/ 	.byte	0x02, 0x03, 0x00, 0x00, 0x02, 0x06, 0x01, 0x00, 0x04, 0x0b, 0x08, 0x00, 0x01, 0x00, 0x00, 0x00
        /*0020*/ 	.byte	0x00, 0x00, 0x00, 0x00


//--------------------- .nv.info._Z12quant_kernelP13__nv_fp8_e4m3S0_S0_S0_lfffffff --------------------------
	.section	.nv.info._Z12quant_kernelP13__nv_fp8_e4m3S0_S0_S0_lfffffff,"",@"SHT_CUDA_INFO"
	.sectionflags	@""
	.align	4


	//----- nvinfo : EIATTR_CUDA_API_VERSION
	.align		4
        /*0000*/ 	.byte	0x04, 0x37
        /*0002*/ 	.short	(.L_11 - .L_10)
.L_10:
        /*0004*/ 	.word	0x00000082


	//----- nvinfo : EIATTR_KPARAM_INFO
	.align		4
.L_11:
        /*0008*/ 	.byte	0x04, 0x17
        /*000a*/ 	.short	(.L_13 - .L_12)
.L_12:
        /*000c*/ 	.word	0x00000000
        /*0010*/ 	.short	0x000b
        /*0012*/ 	.short	0x0040
        /*0014*/ 	.byte	0x00, 0xf0, 0x11, 0x00


	//----- nvinfo : EIATTR_KPARAM_INFO
	.align		4
.L_13:
        /*0018*/ 	.byte	0x04, 0x17
        /*001a*/ 	.short	(.L_15 - .L_14)
.L_14:
        /*001c*/ 	.word	0x00000000
        /*0020*/ 	.short	0x000a
        /*0022*/ 	.short	0x003c
        /*0024*/ 	.byte	0x00, 0xf0, 0x11, 0x00


	//----- nvinfo : EIATTR_KPARAM_INFO
	.align		4
.L_15:
        /*0028*/ 	.byte	0x04, 0x17
        /*002a*/ 	.short	(.L_17 - .L_16)
.L_16:
        /*002c*/ 	.word	0x00000000
        /*0030*/ 	.short	0x0009
        /*0032*/ 	.short	0x0038
        /*0034*/ 	.byte	0x00, 0xf0, 0x11, 0x00


	//----- nvinfo : EIATTR_KPARAM_INFO
	.align		4
.L_17:
        /*0038*/ 	.byte	0x04, 0x17
        /*003a*/ 	.short	(.L_19 - .L_18)
.L_18:
        /*003c*/ 	.word	0x00000000
        /*0040*/ 	.short	0x0008
        /*0042*/ 	.short	0x0034
        /*0044*/ 	.byte	0x00, 0xf0, 0x11, 0x00


	//----- nvinfo : EIATTR_KPARAM_INFO
	.align		4
.L_19:
        /*0048*/ 	.byte	0x04, 0x17
        /*004a*/ 	.short	(.L_21 - .L_20)
.L_20:
        /*004c*/ 	.word	0x00000000
        /*0050*/ 	.short	0x0007
        /*0052*/ 	.short	0x0030
        /*0054*/ 	.byte	0x00, 0xf0, 0x11, 0x00


	//----- nvinfo : EIATTR_KPARAM_INFO
	.align		4
.L_21:
        /*0058*/ 	.byte	0x04, 0x17
        /*005a*/ 	.short	(.L_23 - .L_22)
.L_22:
        /*005c*/ 	.word	0x00000000
        /*0060*/ 	.short	0x0006
        /*0062*/ 	.short	0x002c
        /*0064*/ 	.byte	0x00, 0xf0, 0x11, 0x00


	//----- nvinfo : EIATTR_KPARAM_INFO
	.align		4
.L_23:
        /*0068*/ 	.byte	0x04, 0x17
        /*006a*/ 	.short	(.L_25 - .L_24)
.L_24:
        /*006c*/ 	.word	0x00000000
        /*0070*/ 	.short	0x0005
        /*0072*/ 	.short	0x0028
        /*0074*/ 	.byte	0x00, 0xf0, 0x11, 0x00


	//----- nvinfo : EIATTR_KPARAM_INFO
	.align		4
.L_25:
        /*0078*/ 	.byte	0x04, 0x17
        /*007a*/ 	.short	(.L_27 - .L_26)
.L_26:
        /*007c*/ 	.word	0x00000000
        /*0080*/ 	.short	0x0004
        /*0082*/ 	.short	0x0020
        /*0084*/ 	.byte	0x00, 0xf0, 0x21, 0x00


	//----- nvinfo : EIATTR_KPARAM_INFO
	.align		4
.L_27:
        /*0088*/ 	.byte	0x04, 0x17
        /*008a*/ 	.short	(.L_29 - .L_28)
.L_28:
        /*008c*/ 	.word	0x00000000
        /*0090*/ 	.short	0x0003
        /*0092*/ 	.short	0x0018
        /*0094*/ 	.byte	0x00, 0xf5, 0x21, 0x00


	//----- nvinfo : EIATTR_KPARAM_INFO
	.align		4
.L_29:
        /*0098*/ 	.byte	0x04, 0x17
        /*009a*/ 	.short	(.L_31 - .L_30)
.L_30:
        /*009c*/ 	.word	0x00000000
        /*00a0*/ 	.short	0x0002
        /*00a2*/ 	.short	0x0010
        /*00a4*/ 	.byte	0x00, 0xf5, 0x21, 0x00


	//----- nvinfo : EIATTR_KPARAM_INFO
	.align		4
.L_31:
        /*00a8*/ 	.byte	0x04, 0x17
        /*00aa*/ 	.short	(.L_33 - .L_32)
.L_32:
        /*00ac*/ 	.word	0x00000000
        /*00b0*/ 	.short	0x0001
        /*00b2*/ 	.short	0x0008
        /*00b4*/ 	.byte	0x00, 0xf5, 0x21, 0x00


	//----- nvinfo : EIATTR_KPARAM_INFO
	.align		4
.L_33:
        /*00b8*/ 	.byte	0x04, 0x17
        /*00ba*/ 	.short	(.L_35 - .L_34)
.L_34:
        /*00bc*/ 	.word	0x00000000
        /*00c0*/ 	.short	0x0000
        /*00c2*/ 	.short	0x0000
        /*00c4*/ 	.byte	0x00, 0xf5, 0x21, 0x00


	//----- nvinfo : EIATTR_SPARSE_MMA_MASK
	.align		4
.L_35:
        /*00c8*/ 	.byte	0x03, 0x50
        /*00ca*/ 	.short	0x0000


	//----- nvinfo : EIATTR_MAXREG_COUNT
	.align		4
        /*00cc*/ 	.byte	0x03, 0x1b
        /*00ce*/ 	.short	0x00ff


	//----- nvinfo : EIATTR_MERCURY_ISA_VERSION
	.align		4
        /*00d0*/ 	.byte	0x03, 0x5f
        /*00d2*/ 	.short	0x0101


	//----- nvinfo : EIATTR_VRC_CTA_INIT_COUNT
	.align		4
        /*00d4*/ 	.byte	0x02, 0x4a
	.zero		1
	.zero		1


	//----- nvinfo : EIATTR_EXIT_INSTR_OFFSETS
	.align		4
        /*00d8*/ 	.byte	0x04, 0x1c
        /*00da*/ 	.short	(.L_37 - .L_36)


	//   ....[0]....
.L_36:
        /*00dc*/ 	.word	0x00000090


	//   ....[1]....
        /*00e0*/ 	.word	0x00000710


	//----- nvinfo : EIATTR_CRS_STACK_SIZE
	.align		4
.L_37:
        /*00e4*/ 	.byte	0x04, 0x1e
        /*00e6*/ 	.short	(.L_39 - .L_38)
.L_38:
        /*00e8*/ 	.word	0x00000000


	//----- nvinfo : EIATTR_CBANK_PARAM_SIZE
	.align		4
.L_39:
        /*00ec*/ 	.byte	0x03, 0x19
        /*00ee*/ 	.short	0x0044


	//----- nvinfo : EIATTR_PARAM_CBANK
	.align		4
        /*00f0*/ 	.byte	0x04, 0x0a
        /*00f2*/ 	.short	(.L_41 - .L_40)
	.align		4
.L_40:
        /*00f4*/ 	.word	index@(.nv.constant0._Z12quant_kernelP13__nv_fp8_e4m3S0_S0_S0_lfffffff)
        /*00f8*/ 	.short	0x0380
        /*00fa*/ 	.short	0x0044


	//----- nvinfo : EIATTR_SW_WAR
	.align		4
.L_41:
        /*00fc*/ 	.byte	0x04, 0x36
        /*00fe*/ 	.short	(.L_43 - .L_42)
.L_42:
        /*0100*/ 	.word	0x00000008
.L_43:


//--------------------- .nv.callgraph             --------------------------
	.section	.nv.callgraph,"",@"SHT_CUDA_CALLGRAPH"
	.align	4
	.sectionentsize	8
	.align		4
        /*0000*/ 	.word	0x00000000
	.align		4
        /*0004*/ 	.word	0xffffffff
	.align		4
        /*0008*/ 	.word	0x00000000
	.align		4
        /*000c*/ 	.word	0xfffffffe
	.align		4
        /*0010*/ 	.word	0x00000000
	.align		4
        /*0014*/ 	.word	0xfffffffd
	.align		4
        /*0018*/ 	.word	0x00000000
	.align		4
        /*001c*/ 	.word	0xfffffffc


//--------------------- .text._Z12quant_kernelP13__nv_fp8_e4m3S0_S0_S0_lfffffff --------------------------
	.section	.text._Z12quant_kernelP13__nv_fp8_e4m3S0_S0_S0_lfffffff,"ax",@progbits
	.align	128
        .global         _Z12quant_kernelP13__nv_fp8_e4m3S0_S0_S0_lfffffff
        .type           _Z12quant_kernelP13__nv_fp8_e4m3S0_S0_S0_lfffffff,@function
        .size           _Z12quant_kernelP13__nv_fp8_e4m3S0_S0_S0_lfffffff,(.L_x_23 - _Z12quant_kernelP13__nv_fp8_e4m3S0_S0_S0_lfffffff)
        .other          _Z12quant_kernelP13__nv_fp8_e4m3S0_S0_S0_lfffffff,@"STO_CUDA_ENTRY STV_DEFAULT"
_Z12quant_kernelP13__nv_fp8_e4m3S0_S0_S0_lfffffff:
.text._Z12quant_kernelP13__nv_fp8_e4m3S0_S0_S0_lfffffff:
[----:B------:R-:W-:Y:S01]  /*0000*/  LDC R1, c[0x0][0x37c] ;  /* 0x0000df00ff017b82 */ /* 0x000fe20000000800 */
[----:B------:R-:W0:Y:S07]  /*0010*/  S2R R3, SR_TID.X ;  /* 0x0000000000037919 */ /* 0x000e2e0000002100 */
[----:B------:R-:W0:Y:S01]  /*0020*/  S2UR UR4, SR_CTAID.X ;  /* 0x00000000000479c3 */ /* 0x000e220000002500 */
[----:B------:R-:W1:Y:S07]  /*0030*/  LDCU.64 UR6, c[0x0][0x3a0] ;  /* 0x00007400ff0677ac */ /* 0x000e6e0008000a00 */
[----:B------:R-:W0:Y:S02]  /*0040*/  LDC R8, c[0x0][0x360] ;  /* 0x0000d800ff087b82 */ /* 0x000e240000000800 */
[----:B0-----:R-:W-:-:S05]  /*0050*/  IMAD R8, R8, UR4, R3 ;  /* 0x0000000408087c24 */ /* 0x001fca000f8e0203 */
[----:B-1----:R-:W-:Y:S02]  /*0060*/  ISETP.GE.U32.AND P0, PT, R8, UR6, PT ;  /* 0x0000000608007c0c */ /* 0x002fe4000bf06070 */
[----:B------:R-:W-:-:S04]  /*0070*/  SHF.R.S32.HI R13, RZ, 0x1f, R8 ;  /* 0x0000001fff0d7819 */ /* 0x000fc80000011408 */
[----:B------:R-:W-:-:S13]  /*0080*/  ISETP.GE.AND.EX P0, PT, R13, UR7, PT, P0 ;  /* 0x000000070d007c0c */ /* 0x000fda000bf06300 */
[----:B------:R-:W-:Y:S05]  /*0090*/  @P0 EXIT ;  /* 0x000000000000094d */ /* 0x000fea0003800000 */
[----:B------:R-:W0:Y:S01]  /*00a0*/  LDCU.64 UR6, c[0x0][0x388] ;  /* 0x00007100ff0677ac */ /* 0x000e220008000a00 */
[----:B------:R-:W1:Y:S01]  /*00b0*/  LDC.64 R10, c[0x0][0x3b0] ;  /* 0x0000ec00ff0a7b82 */ /* 0x000e620000000a00 */
[----:B------:R-:W2:Y:S01]  /*00c0*/  LDCU.128 UR8, c[0x0][0x390] ;  /* 0x00007200ff0877ac */ /* 0x000ea20008000c00 */
[----:B------:R-:W3:Y:S01]  /*00d0*/  LDCU.64 UR4, c[0x0][0x358] ;  /* 0x00006b00ff0477ac */ /* 0x000ee20008000a00 */
[C---:B0-----:R-:W-:Y:S01]  /*00e0*/  IADD3 R2, P0, PT, R8.reuse, UR6, RZ ;  /* 0x0000000608027c10 */ /* 0x041fe2000ff1e0ff */
[----:B------:R-:W0:Y:S03]  /*00f0*/  LDCU UR6, c[0x0][0x3ac] ;  /* 0x00007580ff0677ac */ /* 0x000e260008000800 */
[----:B------:R-:W-:Y:S02]  /*0100*/  IADD3.X R3, PT, PT, R13, UR7, RZ, P0, !PT ;  /* 0x000000070d037c10 */ /* 0x000fe400087fe4ff */
[----:B--2---:R-:W-:-:S02]  /*0110*/  IADD3 R6, P1, PT, R8, UR8, RZ ;  /* 0x0000000808067c10 */ /* 0x004fc4000ff3e0ff */
[----:B------:R-:W-:Y:S01]  /*0120*/  IADD3 R4, P0, PT, R8, UR10, RZ ;  /* 0x0000000a08047c10 */ /* 0x000fe2000ff1e0ff */
[----:B---3--:R-:W2:Y:S01]  /*0130*/  LDG.E.U8 R2, desc[UR4][R2.64] ;  /* 0x0000000402027981 */ /* 0x008ea2000c1e1100 */
[C---:B------:R-:W-:Y:S02]  /*0140*/  IADD3.X R7, PT, PT, R13.reuse, UR9, RZ, P1, !PT ;  /* 0x000000090d077c10 */ /* 0x040fe40008ffe4ff */
[----:B------:R-:W-:-:S03]  /*0150*/  IADD3.X R5, PT, PT, R13, UR11, RZ, P0, !PT ;  /* 0x0000000b0d057c10 */ /* 0x000fc600087fe4ff */
[----:B------:R-:W3:Y:S04]  /*0160*/  LDG.E.U8 R9, desc[UR4][R6.64] ;  /* 0x0000000406097981 */ /* 0x000ee8000c1e1100 */
[----:B------:R-:W4:Y:S01]  /*0170*/  LDG.E.U8 R12, desc[UR4][R4.64] ;  /* 0x00000004040c7981 */ /* 0x000f22000c1e1100 */
[----:B------:R-:W-:Y:S01]  /*0180*/  BSSY.RECONVERGENT B0, `(.L_x_0) ;  /* 0x000001d000007945 */ /* 0x000fe20003800200 */
[----:B--2---:R-:W-:-:S05]  /*0190*/  F2FP.F16.E4M3.UNPACK_B R0, R2 ;  /* 0x00000002ff00723e */ /* 0x004fca00020006ff */
[----:B------:R-:W-:Y:S01]  /*01a0*/  HADD2.F32 R0, -RZ, R0.H0_H0 ;  /* 0x20000000ff007230 */ /* 0x000fe20000004100 */
[----:B---3--:R-:W-:Y:S02]  /*01b0*/  F2FP.F16.E4M3.UNPACK_B R9, R9 ;  /* 0x00000009ff09723e */ /* 0x008fe400020006ff */
[----:B----4-:R-:W-:Y:S02]  /*01c0*/  F2FP.F16.E4M3.UNPACK_B R12, R12 ;  /* 0x0000000cff0c723e */ /* 0x010fe400020006ff */
[C---:B------:R-:W-:Y:S01]  /*01d0*/  FMUL R15, R0.reuse, R0 ;  /* 0x00000000000f7220 */ /* 0x040fe20000400000 */
[----:B------:R-:W-:Y:S02]  /*01e0*/  HADD2.F32 R9, -RZ, R9.H0_H0 ;  /* 0x20000009ff097230 */ /* 0x000fe40000004100 */
[----:B0-----:R-:W-:Y:S01]  /*01f0*/  FFMA R2, R0, -UR6, R0 ;  /* 0x8000000600027c23 */ /* 0x001fe20008000000 */
[----:B------:R-:W-:Y:S02]  /*0200*/  HADD2.F32 R3, -RZ, R12.H0_H0 ;  /* 0x2000000cff037230 */ /* 0x000fe40000004100 */
[----:B-1----:R-:W-:Y:S01]  /*0210*/  FFMA R0, R15, -R10, R15 ;  /* 0x8000000a0f007223 */ /* 0x002fe2000000000f */
[----:B------:R-:W0:Y:S01]  /*0220*/  MUFU.RCP R12, R11 ;  /* 0x0000000b000c7308 */ /* 0x000e220000001000 */
[----:B------:R-:W-:-:S02]  /*0230*/  FFMA R2, R9, UR6, R2 ;  /* 0x0000000609027c23 */ /* 0x000fc40008000002 */
[----:B------:R-:W-:-:S03]  /*0240*/  FFMA R0, R3, R10, R0 ;  /* 0x0000000a03007223 */ /* 0x000fc60000000000 */
[----:B------:R-:W-:Y:S02]  /*0250*/  F2FP.SATFINITE.E4M3.F32.PACK_AB_MERGE_C R3, RZ, R2, RZ ;  /* 0x00000002ff03723e */ /* 0x000fe400048070ff */
[----:B------:R-:W-:-:S03]  /*0260*/  F2FP.SATFINITE.E4M3.F32.PACK_AB_MERGE_C R15, RZ, R0, RZ ;  /* 0x00000000ff0f723e */ /* 0x000fc600048070ff */
[----:B------:R1:W-:Y:S01]  /*0270*/  STG.E.U8 desc[UR4][R6.64], R3 ;  /* 0x0000000306007986 */ /* 0x0003e2000c101104 */
[----:B------:R-:W2:Y:S03]  /*0280*/  FCHK P0, R2, R11 ;  /* 0x0000000b02007302 */ /* 0x000ea60000000000 */
[----:B------:R1:W-:Y:S01]  /*0290*/  STG.E.U8 desc[UR4][R4.64], R15 ;  /* 0x0000000f04007986 */ /* 0x0003e2000c101104 */
[----:B0-----:R-:W-:-:S04]  /*02a0*/  FFMA R9, R12, -R11, 1 ;  /* 0x3f8000000c097423 */ /* 0x001fc8000000080b */
[----:B------:R-:W-:-:S04]  /*02b0*/  FFMA R9, R12, R9, R12 ;  /* 0x000000090c097223 */ /* 0x000fc8000000000c */
[----:B------:R-:W-:-:S04]  /*02c0*/  FFMA R10, R2, R9, RZ ;  /* 0x00000009020a7223 */ /* 0x000fc800000000ff */
[----:B------:R-:W-:-:S04]  /*02d0*/  FFMA R12, R10, -R11, R2 ;  /* 0x8000000b0a0c7223 */ /* 0x000fc80000000002 */
[----:B------:R-:W-:Y:S01]  /*02e0*/  FFMA R9, R9, R12, R10 ;  /* 0x0000000c09097223 */ /* 0x000fe2000000000a */
[----:B-12---:R-:W-:Y:S06]  /*02f0*/  @!P0 BRA `(.L_x_1) ;  /* 0x0000000000148947 */ /* 0x006fec0003800000 */
[----:B------:R-:W0:Y:S01]  /*0300*/  LDCU UR6, c[0x0][0x3b4] ;  /* 0x00007680ff0677ac */ /* 0x000e220008000800 */
[----:B------:R-:W-:Y:S01]  /*0310*/  MOV R10, 0x340 ;  /* 0x00000340000a7802 */ /* 0x000fe20000000f00 */
[----:B0-----:R-:W-:-:S07]  /*0320*/  IMAD.U32 R3, RZ, RZ, UR6 ;  /* 0x00000006ff037e24 */ /* 0x001fce000f8e00ff */
[----:B------:R-:W-:Y:S05]  /*0330*/  CALL.REL.NOINC `($__internal_1_$__cuda_sm3x_div_rn_noftz_f32_slowpath) ;  /* 0x0000000400547944 */ /* 0x000fea0003c00000 */
[----:B------:R-:W-:-:S07]  /*0340*/  IMAD.MOV.U32 R9, RZ, RZ, R2 ;  /* 0x000000ffff097224 */ /* 0x000fce00078e0002 */
.L_x_1:
[----:B------:R-:W-:Y:S05]  /*0350*/  BSYNC.RECONVERGENT B0 ;  /* 0x0000000000007941 */ /* 0x000fea0003800200 */
.L_x_0:
[----:B------:R-:W0:Y:S01]  /*0360*/  LDC R5, c[0x0][0x3b8] ;  /* 0x0000ee00ff057b82 */ /* 0x000e220000000800 */
[----:B------:R-:W-:Y:S01]  /*0370*/  BSSY.RECONVERGENT B0, `(.L_x_2) ;  /* 0x000000e000007945 */ /* 0x000fe20003800200 */
[----:B0-----:R-:W0:Y:S08]  /*0380*/  MUFU.RCP R2, R5 ;  /* 0x0000000500027308 */ /* 0x001e300000001000 */
[----:B------:R-:W1:Y:S01]  /*0390*/  FCHK P0, R0, R5 ;  /* 0x0000000500007302 */ /* 0x000e620000000000 */
[----:B0-----:R-:W-:-:S04]  /*03a0*/  FFMA R3, R2, -R5, 1 ;  /* 0x3f80000002037423 */ /* 0x001fc80000000805 */
[----:B------:R-:W-:-:S04]  /*03b0*/  FFMA R3, R2, R3, R2 ;  /* 0x0000000302037223 */ /* 0x000fc80000000002 */
[----:B------:R-:W-:-:S04]  /*03c0*/  FFMA R2, R0, R3, RZ ;  /* 0x0000000300027223 */ /* 0x000fc800000000ff */
[----:B------:R-:W-:-:S04]  /*03d0*/  FFMA R4, R2, -R5, R0 ;  /* 0x8000000502047223 */ /* 0x000fc80000000000 */
[----:B------:R-:W-:Y:S01]  /*03e0*/  FFMA R2, R3, R4, R2 ;  /* 0x0000000403027223 */ /* 0x000fe20000000002 */
[----:B-1----:R-:W-:Y:S06]  /*03f0*/  @!P0 BRA `(.L_x_3) ;  /* 0x0000000000148947 */ /* 0x002fec0003800000 */
[----:B------:R-:W0:Y:S01]  /*0400*/  LDCU UR6, c[0x0][0x3b8] ;  /* 0x00007700ff0677ac */ /* 0x000e220008000800 */
[----:B------:R-:W-:Y:S01]  /*0410*/  IMAD.MOV.U32 R2, RZ, RZ, R0 ;  /* 0x000000ffff027224 */ /* 0x000fe200078e0000 */
[----:B------:R-:W-:Y:S01]  /*0420*/  MOV R10, 0x450 ;  /* 0x00000450000a7802 */ /* 0x000fe20000000f00 */
[----:B0-----:R-:W-:-:S07]  /*0430*/  IMAD.U32 R3, RZ, RZ, UR6 ;  /* 0x00000006ff037e24 */ /* 0x001fce000f8e00ff */
[----:B------:R-:W-:Y:S05]  /*0440*/  CALL.REL.NOINC `($__internal_1_$__cuda_sm3x_div_rn_noftz_f32_slowpath) ;  /* 0x0000000400107944 */ /* 0x000fea0003c00000 */
.L_x_3:
[----:B------:R-:W-:Y:S05]  /*0450*/  BSYNC.RECONVERGENT B0 ;  /* 0x0000000000007941 */ /* 0x000fea0003800200 */
.L_x_2:
[----:B------:R-:W0:Y:S02]  /*0460*/  LDCU.64 UR6, c[0x0][0x380] ;  /* 0x00007000ff0677ac */ /* 0x000e240008000a00 */
[----:B0-----:R-:W-:-:S04]  /*0470*/  IADD3 R4, P0, PT, R8, UR6, RZ ;  /* 0x0000000608047c10 */ /* 0x001fc8000ff1e0ff */
[----:B------:R-:W-:-:S05]  /*0480*/  IADD3.X R5, PT, PT, R13, UR7, RZ, P0, !PT ;  /* 0x000000070d057c10 */ /* 0x000fca00087fe4ff */
[----:B------:R-:W2:Y:S01]  /*0490*/  LDG.E.U8 R0, desc[UR4][R4.64] ;  /* 0x0000000404007981 */ /* 0x000ea2000c1e1100 */
[----:B------:R-:W-:Y:S01]  /*04a0*/  IADD3 R3, PT, PT, R2, -0xd000000, RZ ;  /* 0xf300000002037810 */ /* 0x000fe20007ffe0ff */
[----:B------:R0:W1:Y:S01]  /*04b0*/  MUFU.RSQ R7, R2 ;  /* 0x0000000200077308 */ /* 0x0000620000001400 */
[----:B------:R-:W-:Y:S02]  /*04c0*/  BSSY.RECONVERGENT B0, `(.L_x_4) ;  /* 0x000000d000007945 */ /* 0x000fe40003800200 */
[----:B------:R-:W-:Y:S02]  /*04d0*/  ISETP.GT.U32.AND P0, PT, R3, 0x727fffff, PT ;  /* 0x727fffff0300780c */ /* 0x000fe40003f04070 */
[----:B--2---:R-:W-:-:S05]  /*04e0*/  F2FP.F16.E4M3.UNPACK_B R0, R0 ;  /* 0x00000000ff00723e */ /* 0x004fca00020006ff */
[----:B------:R-:W-:-:S06]  /*04f0*/  HADD2.F32 R6, -RZ, R0.H0_H0 ;  /* 0x20000000ff067230 */ /* 0x000fcc0000004100 */
[----:B01----:R-:W-:Y:S05]  /*0500*/  @!P0 BRA `(.L_x_5) ;  /* 0x0000000000108947 */ /* 0x003fea0003800000 */
[----:B------:R-:W-:Y:S01]  /*0510*/  IMAD.MOV.U32 R0, RZ, RZ, R2 ;  /* 0x000000ffff007224 */ /* 0x000fe200078e0002 */
[----:B------:R-:W-:-:S07]  /*0520*/  MOV R11, 0x540 ;  /* 0x00000540000b7802 */ /* 0x000fce0000000f00 */
[----:B------:R-:W-:Y:S05]  /*0530*/  CALL.REL.NOINC `($__internal_0_$__cuda_sm20_sqrt_rn_f32_slowpath) ;  /* 0x0000000000787944 */ /* 0x000fea0003c00000 */
[----:B------:R-:W-:Y:S05]  /*0540*/  BRA `(.L_x_6) ;  /* 0x0000000000107947 */ /* 0x000fea0003800000 */
.L_x_5:
[C---:B------:R-:W-:Y:S01]  /*0550*/  FMUL.FTZ R3, R7.reuse, R2 ;  /* 0x0000000207037220 */ /* 0x040fe20000410000 */
[----:B------:R-:W-:-:S03]  /*0560*/  FMUL.FTZ R7, R7, 0.5 ;  /* 0x3f00000007077820 */ /* 0x000fc60000410000 */
[----:B------:R-:W-:-:S04]  /*0570*/  FFMA R0, -R3, R3, R2 ;  /* 0x0000000303007223 */ /* 0x000fc80000000102 */
[----:B------:R-:W-:-:S07]  /*0580*/  FFMA R0, R0, R7, R3 ;  /* 0x0000000700007223 */ /* 0x000fce0000000003 */
.L_x_6:
[----:B------:R-:W-:Y:S05]  /*0590*/  BSYNC.RECONVERGENT B0 ;  /* 0x0000000000007941 */ /* 0x000fea0003800200 */
.L_x_4:
[----:B------:R-:W0:Y:S01]  /*05a0*/  LDCU UR6, c[0x0][0x3bc] ;  /* 0x00007780ff0677ac */ /* 0x000e220008000800 */
[----:B------:R-:W-:Y:S01]  /*05b0*/  BSSY.RECONVERGENT B0, `(.L_x_7) ;  /* 0x000000f000007945 */ /* 0x000fe20003800200 */
[----:B0-----:R-:W-:-:S04]  /*05c0*/  FADD R8, R0, UR6 ;  /* 0x0000000600087e21 */ /* 0x001fc80008000000 */
[----:B------:R-:W0:Y:S08]  /*05d0*/  MUFU.RCP R0, R8 ;  /* 0x0000000800007308 */ /* 0x000e300000001000 */
[----:B------:R-:W1:Y:S01]  /*05e0*/  FCHK P0, R9, R8 ;  /* 0x0000000809007302 */ /* 0x000e620000000000 */
[----:B0-----:R-:W-:-:S04]  /*05f0*/  FFMA R3, -R8, R0, 1 ;  /* 0x3f80000008037423 */ /* 0x001fc80000000100 */
[----:B------:R-:W-:-:S04]  /*0600*/  FFMA R0, R0, R3, R0 ;  /* 0x0000000300007223 */ /* 0x000fc80000000000 */
[----:B------:R-:W-:-:S04]  /*0610*/  FFMA R2, R0, R9, RZ ;  /* 0x0000000900027223 */ /* 0x000fc800000000ff */
[----:B------:R-:W-:-:S04]  /*0620*/  FFMA R3, -R8, R2, R9 ;  /* 0x0000000208037223 */ /* 0x000fc80000000109 */
[----:B------:R-:W-:Y:S01]  /*0630*/  FFMA R3, R0, R3, R2 ;  /* 0x0000000300037223 */ /* 0x000fe20000000002 */
[----:B-1----:R-:W-:Y:S06]  /*0640*/  @!P0 BRA `(.L_x_8) ;  /* 0x0000000000148947 */ /* 0x002fec0003800000 */
[----:B------:R-:W-:Y:S01]  /*0650*/  IMAD.MOV.U32 R2, RZ, RZ, R9 ;  /* 0x000000ffff027224 */ /* 0x000fe200078e0009 */
[----:B------:R-:W-:Y:S01]  /*0660*/  MOV R10, 0x690 ;  /* 0x00000690000a7802 */ /* 0x000fe20000000f00 */
[----:B------:R-:W-:-:S07]  /*0670*/  IMAD.MOV.U32 R3, RZ, RZ, R8 ;  /* 0x000000ffff037224 */ /* 0x000fce00078e0008 */
[----:B------:R-:W-:Y:S05]  /*0680*/  CALL.REL.NOINC `($__internal_1_$__cuda_sm3x_div_rn_noftz_f32_slowpath) ;  /* 0x0000000000807944 */ /* 0x000fea0003c00000 */
[----:B------:R-:W-:-:S07]  /*0690*/  MOV R3, R2 ;  /* 0x0000000200037202 */ /* 0x000fce0000000f00 */
.L_x_8:
[----:B------:R-:W-:Y:S05]  /*06a0*/  BSYNC.RECONVERGENT B0 ;  /* 0x0000000000007941 */ /* 0x000fea0003800200 */
.L_x_7:
[----:B------:R-:W0:Y:S01]  /*06b0*/  LDCU UR6, c[0x0][0x3c0] ;  /* 0x00007800ff0677ac */ /* 0x000e220008000800 */
[----:B------:R-:W1:Y:S01]  /*06c0*/  LDCU UR7, c[0x0][0x3a8] ;  /* 0x00007500ff0777ac */ /* 0x000e620008000800 */
[----:B0-----:R-:W-:-:S04]  /*06d0*/  FFMA R3, R6, UR6, R3 ;  /* 0x0000000606037c23 */ /* 0x001fc80008000003 */
[----:B-1----:R-:W-:-:S05]  /*06e0*/  FFMA R3, -R3, UR7, R6 ;  /* 0x0000000703037c23 */ /* 0x002fca0008000106 */
[----:B------:R-:W-:-:S05]  /*06f0*/  F2FP.SATFINITE.E4M3.F32.PACK_AB_MERGE_C R3, RZ, R3, RZ ;  /* 0x00000003ff03723e */ /* 0x000fca00048070ff */
[----:B------:R-:W-:Y:S01]  /*0700*/  STG.E.U8 desc[UR4][R4.64], R3 ;  /* 0x0000000304007986 */ /* 0x000fe2000c101104 */
[----:B------:R-:W-:Y:S05]  /*0710*/  EXIT ;  /* 0x000000000000794d */ /* 0x000fea0003800000 */
        .weak           $__internal_0_$__cuda_sm20_sqrt_rn_f32_slowpath
        .type           $__internal_0_$__cuda_sm20_sqrt_rn_f32_slowpath,@function
        .size           $__internal_0_$__cuda_sm20_sqrt_rn_f32_slowpath,($__internal_1_$__cuda_sm3x_div_rn_noftz_f32_slowpath - $__internal_0_$__cuda_sm20_sqrt_rn_f32_slowpath)
$__internal_0_$__cuda_sm20_sqrt_rn_f32_slowpath:
[----:B------:R-:W-:-:S13]  /*0720*/  LOP3.LUT P0, RZ, R0, 0x7fffffff, RZ, 0xc0, !PT ;  /* 0x7fffffff00ff7812 */ /* 0x000fda000780c0ff */
[----:B------:R-:W-:Y:S01]  /*0730*/  @!P0 IMAD.MOV.U32 R2, RZ, RZ, R0 ;  /* 0x000000ffff028224 */ /* 0x000fe200078e0000 */
[----:B------:R-:W-:Y:S06]  /*0740*/  @!P0 BRA `(.L_x_9) ;  /* 0x0000000000408947 */ /* 0x000fec0003800000 */
[----:B------:R-:W-:-:S13]  /*0750*/  FSETP.GEU.FTZ.AND P0, PT, R0, RZ, PT ;  /* 0x000000ff0000720b */ /* 0x000fda0003f1e000 */
[----:B------:R-:W-:Y:S01]  /*0760*/  @!P0 IMAD.MOV.U32 R2, RZ, RZ, 0x7fffffff ;  /* 0x7fffffffff028424 */ /* 0x000fe200078e00ff */
[----:B------:R-:W-:Y:S06]  /*0770*/  @!P0 BRA `(.L_x_9) ;  /* 0x0000000000348947 */ /* 0x000fec0003800000 */
[----:B------:R-:W-:-:S13]  /*0780*/  FSETP.GTU.FTZ.AND P0, PT, |R0|, +INF , PT ;  /* 0x7f8000000000780b */ /* 0x000fda0003f1c200 */
[----:B------:R-:W-:Y:S01]  /*0790*/  @P0 FADD.FTZ R2, R0, 1 ;  /* 0x3f80000000020421 */ /* 0x000fe20000010000 */
[----:B------:R-:W-:Y:S06]  /*07a0*/  @P0 BRA `(.L_x_9) ;  /* 0x0000000000280947 */ /* 0x000fec0003800000 */
[----:B------:R-:W-:-:S13]  /*07b0*/  FSETP.NEU.FTZ.AND P0, PT, |R0|, +INF , PT ;  /* 0x7f8000000000780b */ /* 0x000fda0003f1d200 */
[----:B------:R-:W-:-:S04]  /*07c0*/  @P0 FFMA R3, R0, 1.84467440737095516160e+19, RZ ;  /* 0x5f80000000030823 */ /* 0x000fc800000000ff */
[----:B------:R-:W0:Y:S02]  /*07d0*/  @P0 MUFU.RSQ R2, R3 ;  /* 0x0000000300020308 */ /* 0x000e240000001400 */
[----:B0-----:R-:W-:Y:S01]  /*07e0*/  @P0 FMUL.FTZ R8, R3, R2 ;  /* 0x0000000203080220 */ /* 0x001fe20000410000 */
[----:B------:R-:W-:Y:S01]  /*07f0*/  @P0 FMUL.FTZ R10, R2, 0.5 ;  /* 0x3f000000020a0820 */ /* 0x000fe20000410000 */
[----:B------:R-:W-:Y:S02]  /*0800*/  @!P0 IMAD.MOV.U32 R2, RZ, RZ, R0 ;  /* 0x000000ffff028224 */ /* 0x000fe400078e0000 */
[----:B------:R-:W-:-:S04]  /*0810*/  @P0 FADD.FTZ R7, -R8, -RZ ;  /* 0x800000ff08070221 */ /* 0x000fc80000010100 */
[----:B------:R-:W-:-:S04]  /*0820*/  @P0 FFMA R7, R8, R7, R3 ;  /* 0x0000000708070223 */ /* 0x000fc80000000003 */
[----:B------:R-:W-:-:S04]  /*0830*/  @P0 FFMA R7, R7, R10, R8 ;  /* 0x0000000a07070223 */ /* 0x000fc80000000008 */
[----:B------:R-:W-:-:S07]  /*0840*/  @P0 FMUL.FTZ R2, R7, 2.3283064365386962891e-10 ;  /* 0x2f80000007020820 */ /* 0x000fce0000410000 */
.L_x_9:
[----:B------:R-:W-:Y:S01]  /*0850*/  MOV R0, R2 ;  /* 0x0000000200007202 */ /* 0x000fe20000000f00 */
[----:B------:R-:W-:Y:S02]  /*0860*/  IMAD.MOV.U32 R2, RZ, RZ, R11 ;  /* 0x000000ffff027224 */ /* 0x000fe400078e000b */
[----:B------:R-:W-:-:S04]  /*0870*/  IMAD.MOV.U32 R3, RZ, RZ, 0x0 ;  /* 0x00000000ff037424 */ /* 0x000fc800078e00ff */
[----:B------:R-:W-:Y:S05]  /*0880*/  RET.REL.NODEC R2 `(_Z12quant_kernelP13__nv_fp8_e4m3S0_S0_S0_lfffffff) ;  /* 0xfffffff402dc7950 */ /* 0x000fea0003c3ffff */
        .weak           $__internal_1_$__cuda_sm3x_div_rn_noftz_f32_slowpath
        .type           $__internal_1_$__cuda_sm3x_div_rn_noftz_f32_slowpath,@function
        .size           $__internal_1_$__cuda_sm3x_div_rn_noftz_f32_slowpath,(.L_x_23 - $__internal_1_$__cuda_sm3x_div_rn_noftz_f32_slowpath)
$__internal_1_$__cuda_sm3x_div_rn_noftz_f32_slowpath:
[----:B------:R-:W-:Y:S01]  /*0890*/  SHF.R.U32.HI R11, RZ, 0x17, R3 ;  /* 0x00000017ff0b7819 */ /* 0x000fe20000011603 */
[----:B------:R-:W-:Y:S01]  /*08a0*/  BSSY.RECONVERGENT B1, `(.L_x_10) ;  /* 0x0000062000017945 */ /* 0x000fe20003800200 */
[----:B------:R-:W-:Y:S02]  /*08b0*/  SHF.R.U32.HI R7, RZ, 0x17, R2 ;  /* 0x00000017ff077819 */ /* 0x000fe40000011602 */
[----:B------:R-:W-:Y:S02]  /*08c0*/  LOP3.LUT R11, R11, 0xff, RZ, 0xc0, !PT ;  /* 0x000000ff0b0b7812 */ /* 0x000fe400078ec0ff */
[----:B------:R-:W-:-:S03]  /*08d0*/  LOP3.LUT R16, R7, 0xff, RZ, 0xc0, !PT ;  /* 0x000000ff07107812 */ /* 0x000fc600078ec0ff */
[----:B------:R-:W-:Y:S01]  /*08e0*/  VIADD R14, R11, 0xffffffff ;  /* 0xffffffff0b0e7836 */ /* 0x000fe20000000000 */
[----:B------:R-:W-:-:S04]  /*08f0*/  IADD3 R12, PT, PT, R16, -0x1, RZ ;  /* 0xffffffff100c7810 */ /* 0x000fc80007ffe0ff */
[----:B------:R-:W-:-:S04]  /*0900*/  ISETP.GT.U32.AND P0, PT, R14, 0xfd, PT ;  /* 0x000000fd0e00780c */ /* 0x000fc80003f04070 */
[----:B------:R-:W-:-:S13]  /*0910*/  ISETP.GT.U32.OR P0, PT, R12, 0xfd, P0 ;  /* 0x000000fd0c00780c */ /* 0x000fda0000704470 */
[----:B------:R-:W-:Y:S01]  /*0920*/  @!P0 IMAD.MOV.U32 R7, RZ, RZ, RZ ;  /* 0x000000ffff078224 */ /* 0x000fe200078e00ff */
[----:B------:R-:W-:Y:S06]  /*0930*/  @!P0 BRA `(.L_x_11) ;  /* 0x00000000005c8947 */ /* 0x000fec0003800000 */
[----:B------:R-:W-:Y:S02]  /*0940*/  FSETP.GTU.FTZ.AND P0, PT, |R2|, +INF , PT ;  /* 0x7f8000000200780b */ /* 0x000fe40003f1c200 */
[----:B------:R-:W-:-:S04]  /*0950*/  FSETP.GTU.FTZ.AND P1, PT, |R3|, +INF , PT ;  /* 0x7f8000000300780b */ /* 0x000fc80003f3c200 */
[----:B------:R-:W-:-:S13]  /*0960*/  PLOP3.LUT P0, PT, P0, P1, PT, 0xf8, 0x8f ;  /* 0x00000000008f781c */ /* 0x000fda0000703f70 */
[----:B------:R-:W-:Y:S05]  /*0970*/  @P0 BRA `(.L_x_12) ;  /* 0x00000004004c0947 */ /* 0x000fea0003800000 */
[----:B------:R-:W-:-:S13]  /*0980*/  LOP3.LUT P0, RZ, R3, 0x7fffffff, R2, 0xc8, !PT ;  /* 0x7fffffff03ff7812 */ /* 0x000fda000780c802 */
[----:B------:R-:W-:Y:S05]  /*0990*/  @!P0 BRA `(.L_x_13) ;  /* 0x00000004003c8947 */ /* 0x000fea0003800000 */
[C---:B------:R-:W-:Y:S02]  /*09a0*/  FSETP.NEU.FTZ.AND P2, PT, |R2|.reuse, +INF , PT ;  /* 0x7f8000000200780b */ /* 0x040fe40003f5d200 */
[----:B------:R-:W-:Y:S02]  /*09b0*/  FSETP.NEU.FTZ.AND P1, PT, |R3|, +INF , PT ;  /* 0x7f8000000300780b */ /* 0x000fe40003f3d200 */
[----:B------:R-:W-:-:S11]  /*09c0*/  FSETP.NEU.FTZ.AND P0, PT, |R2|, +INF , PT ;  /* 0x7f8000000200780b */ /* 0x000fd60003f1d200 */
[----:B------:R-:W-:Y:S05]  /*09d0*/  @!P1 BRA !P2, `(.L_x_13) ;  /* 0x00000004002c9947 */ /* 0x000fea0005000000 */
[----:B------:R-:W-:-:S04]  /*09e0*/  LOP3.LUT P2, RZ, R2, 0x7fffffff, RZ, 0xc0, !PT ;  /* 0x7fffffff02ff7812 */ /* 0x000fc8000784c0ff */
[----:B------:R-:W-:-:S13]  /*09f0*/  PLOP3.LUT P1, PT, P1, P2, PT, 0x2f, 0xf2 ;  /* 0x0000000000f2781c */ /* 0x000fda0000f24577 */
[----:B------:R-:W-:Y:S05]  /*0a00*/  @P1 BRA `(.L_x_14) ;  /* 0x0000000400181947 */ /* 0x000fea0003800000 */
[----:B------:R-:W-:-:S04]  /*0a10*/  LOP3.LUT P1, RZ, R3, 0x7fffffff, RZ, 0xc0, !PT ;  /* 0x7fffffff03ff7812 */ /* 0x000fc8000782c0ff */
[----:B------:R-:W-:-:S13]  /*0a20*/  PLOP3.LUT P0, PT, P0, P1, PT, 0x2f, 0xf2 ;  /* 0x0000000000f2781c */ /* 0x000fda0000702577 */
[----:B------:R-:W-:Y:S05]  /*0a30*/  @P0 BRA `(.L_x_15) ;  /* 0x0000000400000947 */ /* 0x000fea0003800000 */
[----:B------:R-:W-:Y:S02]  /*0a40*/  ISETP.GE.AND P0, PT, R12, RZ, PT ;  /* 0x000000ff0c00720c */ /* 0x000fe40003f06270 */
[----:B------:R-:W-:-:S11]  /*0a50*/  ISETP.GE.AND P1, PT, R14, RZ, PT ;  /* 0x000000ff0e00720c */ /* 0x000fd60003f26270 */
[----:B------:R-:W-:Y:S02]  /*0a60*/  @P0 IMAD.MOV.U32 R7, RZ, RZ, RZ ;  /* 0x000000ffff070224 */ /* 0x000fe400078e00ff */
[----:B------:R-:W-:Y:S01]  /*0a70*/  @!P0 FFMA R2, R2, 1.84467440737095516160e+19, RZ ;  /* 0x5f80000002028823 */ /* 0x000fe200000000ff */
[----:B------:R-:W-:Y:S02]  /*0a80*/  @!P0 IMAD.MOV.U32 R7, RZ, RZ, -0x40 ;  /* 0xffffffc0ff078424 */ /* 0x000fe400078e00ff */
[----:B------:R-:W-:-:S03]  /*0a90*/  @!P1 FFMA R3, R3, 1.84467440737095516160e+19, RZ ;  /* 0x5f80000003039823 */ /* 0x000fc600000000ff */
[----:B------:R-:W-:-:S07]  /*0aa0*/  @!P1 IADD3 R7, PT, PT, R7, 0x40, RZ ;  /* 0x0000004007079810 */ /* 0x000fce0007ffe0ff */
.L_x_11:
[----:B------:R-:W-:Y:S01]  /*0ab0*/  LEA R12, R11, 0xc0800000, 0x17 ;  /* 0xc08000000b0c7811 */ /* 0x000fe200078eb8ff */
[----:B------:R-:W-:Y:S04]  /*0ac0*/  BSSY.RECONVERGENT B2, `(.L_x_16) ;  /* 0x0000036000027945 */ /* 0x000fe80003800200 */
[----:B------:R-:W-:Y:S02]  /*0ad0*/  IMAD.IADD R12, R3, 0x1, -R12 ;  /* 0x00000001030c7824 */ /* 0x000fe400078e0a0c */
[----:B------:R-:W-:Y:S02]  /*0ae0*/  VIADD R3, R16, 0xffffff81 ;  /* 0xffffff8110037836 */ /* 0x000fe40000000000 */
[----:B------:R0:W1:Y:S01]  /*0af0*/  MUFU.RCP R14, R12 ;  /* 0x0000000c000e7308 */ /* 0x0000620000001000 */
[----:B------:R-:W-:Y:S01]  /*0b00*/  FADD.FTZ R15, -R12, -RZ ;  /* 0x800000ff0c0f7221 */ /* 0x000fe20000010100 */
[C---:B------:R-:W-:Y:S01]  /*0b10*/  IMAD R2, R3.reuse, -0x800000, R2 ;  /* 0xff80000003027824 */ /* 0x040fe200078e0202 */
[----:B0-----:R-:W-:-:S05]  /*0b20*/  IADD3 R12, PT, PT, R3, 0x7f, -R11 ;  /* 0x0000007f030c7810 */ /* 0x001fca0007ffe80b */
[----:B------:R-:W-:Y:S02]  /*0b30*/  IMAD.IADD R12, R12, 0x1, R7 ;  /* 0x000000010c0c7824 */ /* 0x000fe400078e0207 */
[----:B-1----:R-:W-:-:S04]  /*0b40*/  FFMA R17, R14, R15, 1 ;  /* 0x3f8000000e117423 */ /* 0x002fc8000000000f */
[----:B------:R-:W-:-:S04]  /*0b50*/  FFMA R19, R14, R17, R14 ;  /* 0x000000110e137223 */ /* 0x000fc8000000000e */
[----:B------:R-:W-:-:S04]  /*0b60*/  FFMA R14, R2, R19, RZ ;  /* 0x00000013020e7223 */ /* 0x000fc800000000ff */
[----:B------:R-:W-:-:S04]  /*0b70*/  FFMA R17, R15, R14, R2 ;  /* 0x0000000e0f117223 */ /* 0x000fc80000000002 */
[----:B------:R-:W-:-:S04]  /*0b80*/  FFMA R14, R19, R17, R14 ;  /* 0x00000011130e7223 */ /* 0x000fc8000000000e */
[----:B------:R-:W-:-:S04]  /*0b90*/  FFMA R15, R15, R14, R2 ;  /* 0x0000000e0f0f7223 */ /* 0x000fc80000000002 */
[----:B------:R-:W-:-:S05]  /*0ba0*/  FFMA R2, R19, R15, R14 ;  /* 0x0000000f13027223 */ /* 0x000fca000000000e */
[----:B------:R-:W-:-:S04]  /*0bb0*/  SHF.R.U32.HI R3, RZ, 0x17, R2 ;  /* 0x00000017ff037819 */ /* 0x000fc80000011602 */
[----:B------:R-:W-:-:S04]  /*0bc0*/  LOP3.LUT R3, R3, 0xff, RZ, 0xc0, !PT ;  /* 0x000000ff03037812 */ /* 0x000fc800078ec0ff */
[----:B------:R-:W-:-:S05]  /*0bd0*/  IADD3 R11, PT, PT, R3, R12, RZ ;  /* 0x0000000c030b7210 */ /* 0x000fca0007ffe0ff */
[----:B------:R-:W-:-:S05]  /*0be0*/  VIADD R3, R11, 0xffffffff ;  /* 0xffffffff0b037836 */ /* 0x000fca0000000000 */
[----:B------:R-:W-:-:S13]  /*0bf0*/  ISETP.GE.U32.AND P0, PT, R3, 0xfe, PT ;  /* 0x000000fe0300780c */ /* 0x000fda0003f06070 */
[----:B------:R-:W-:Y:S05]  /*0c00*/  @!P0 BRA `(.L_x_17) ;  /* 0x0000000000808947 */ /* 0x000fea0003800000 */
[----:B------:R-:W-:-:S13]  /*0c10*/  ISETP.GT.AND P0, PT, R11, 0xfe, PT ;  /* 0x000000fe0b00780c */ /* 0x000fda0003f04270 */
[----:B------:R-:W-:Y:S05]  /*0c20*/  @P0 BRA `(.L_x_18) ;  /* 0x00000000006c0947 */ /* 0x000fea0003800000 */
[----:B------:R-:W-:-:S13]  /*0c30*/  ISETP.GE.AND P0, PT, R11, 0x1, PT ;  /* 0x000000010b00780c */ /* 0x000fda0003f06270 */
[----:B------:R-:W-:Y:S05]  /*0c40*/  @P0 BRA `(.L_x_19) ;  /* 0x0000000000740947 */ /* 0x000fea0003800000 */
[----:B------:R-:W-:Y:S02]  /*0c50*/  ISETP.GE.AND P0, PT, R11, -0x18, PT ;  /* 0xffffffe80b00780c */ /* 0x000fe40003f06270 */
[----:B------:R-:W-:-:S11]  /*0c60*/  LOP3.LUT R2, R2, 0x80000000, RZ, 0xc0, !PT ;  /* 0x8000000002027812 */ /* 0x000fd600078ec0ff */
[----:B------:R-:W-:Y:S05]  /*0c70*/  @!P0 BRA `(.L_x_19) ;  /* 0x0000000000688947 */ /* 0x000fea0003800000 */
[CCC-:B------:R-:W-:Y:S01]  /*0c80*/  FFMA.RZ R3, R19.reuse, R15.reuse, R14.reuse ;  /* 0x0000000f13037223 */ /* 0x1c0fe2000000c00e */
[-CC-:B------:R-:W-:Y:S01]  /*0c90*/  FFMA.RM R12, R19, R15.reuse, R14.reuse ;  /* 0x0000000f130c7223 */ /* 0x180fe2000000400e */
[C---:B------:R-:W-:Y:S02]  /*0ca0*/  ISETP.NE.AND P2, PT, R11.reuse, RZ, PT ;  /* 0x000000ff0b00720c */ /* 0x040fe40003f45270 */
[----:B------:R-:W-:Y:S02]  /*0cb0*/  ISETP.NE.AND P1, PT, R11, RZ, PT ;  /* 0x000000ff0b00720c */ /* 0x000fe40003f25270 */
[----:B------:R-:W-:Y:S01]  /*0cc0*/  LOP3.LUT R7, R3, 0x7fffff, RZ, 0xc0, !PT ;  /* 0x007fffff03077812 */ /* 0x000fe200078ec0ff */
[----:B------:R-:W-:Y:S01]  /*0cd0*/  FFMA.RP R3, R19, R15, R14 ;  /* 0x0000000f13037223 */ /* 0x000fe2000000800e */
[----:B------:R-:W-:Y:S02]  /*0ce0*/  VIADD R14, R11, 0x20 ;  /* 0x000000200b0e7836 */ /* 0x000fe40000000000 */
[----:B------:R-:W-:Y:S01]  /*0cf0*/  LOP3.LUT R7, R7, 0x800000, RZ, 0xfc, !PT ;  /* 0x0080000007077812 */ /* 0x000fe200078efcff */
[----:B------:R-:W-:Y:S01]  /*0d00*/  IMAD.MOV R11, RZ, RZ, -R11 ;  /* 0x000000ffff0b7224 */ /* 0x000fe200078e0a0b */
[----:B------:R-:W-:-:S02]  /*0d10*/  FSETP.NEU.FTZ.AND P0, PT, R3, R12, PT ;  /* 0x0000000c0300720b */ /* 0x000fc40003f1d000 */
[----:B------:R-:W-:Y:S02]  /*0d20*/  SHF.L.U32 R14, R7, R14, RZ ;  /* 0x0000000e070e7219 */ /* 0x000fe400000006ff */
[----:B------:R-:W-:Y:S02]  /*0d30*/  SEL R12, R11, RZ, P2 ;  /* 0x000000ff0b0c7207 */ /* 0x000fe40001000000 */
[----:B------:R-:W-:Y:S02]  /*0d40*/  ISETP.NE.AND P1, PT, R14, RZ, P1 ;  /* 0x000000ff0e00720c */ /* 0x000fe40000f25270 */
[----:B------:R-:W-:Y:S02]  /*0d50*/  SHF.R.U32.HI R12, RZ, R12, R7 ;  /* 0x0000000cff0c7219 */ /* 0x000fe40000011607 */
[----:B------:R-:W-:Y:S02]  /*0d60*/  PLOP3.LUT P0, PT, P0, P1, PT, 0xf8, 0x8f ;  /* 0x00000000008f781c */ /* 0x000fe40000703f70 */
[----:B------:R-:W-:-:S02]  /*0d70*/  SHF.R.U32.HI R14, RZ, 0x1, R12 ;  /* 0x00000001ff0e7819 */ /* 0x000fc4000001160c */
[----:B------:R-:W-:-:S04]  /*0d80*/  SEL R3, RZ, 0x1, !P0 ;  /* 0x00000001ff037807 */ /* 0x000fc80004000000 */
[----:B------:R-:W-:-:S04]  /*0d90*/  LOP3.LUT R3, R3, 0x1, R14, 0xf8, !PT ;  /* 0x0000000103037812 */ /* 0x000fc800078ef80e */
[----:B------:R-:W-:-:S04]  /*0da0*/  LOP3.LUT R3, R3, R12, RZ, 0xc0, !PT ;  /* 0x0000000c03037212 */ /* 0x000fc800078ec0ff */
[----:B------:R-:W-:-:S04]  /*0db0*/  IADD3 R3, PT, PT, R14, R3, RZ ;  /* 0x000000030e037210 */ /* 0x000fc80007ffe0ff */
[----:B------:R-:W-:Y:S01]  /*0dc0*/  LOP3.LUT R2, R3, R2, RZ, 0xfc, !PT ;  /* 0x0000000203027212 */ /* 0x000fe200078efcff */
[----:B------:R-:W-:Y:S06]  /*0dd0*/  BRA `(.L_x_19) ;  /* 0x0000000000107947 */ /* 0x000fec0003800000 */
.L_x_18:
[----:B------:R-:W-:-:S04]  /*0de0*/  LOP3.LUT R2, R2, 0x80000000, RZ, 0xc0, !PT ;  /* 0x8000000002027812 */ /* 0x000fc800078ec0ff */
[----:B------:R-:W-:Y:S01]  /*0df0*/  LOP3.LUT R2, R2, 0x7f800000, RZ, 0xfc, !PT ;  /* 0x7f80000002027812 */ /* 0x000fe200078efcff */
[----:B------:R-:W-:Y:S06]  /*0e00*/  BRA `(.L_x_19) ;  /* 0x0000000000047947 */ /* 0x000fec0003800000 */
.L_x_17:
[----:B------:R-:W-:-:S07]  /*0e10*/  IMAD R2, R12, 0x800000, R2 ;  /* 0x008000000c027824 */ /* 0x000fce00078e0202 */
.L_x_19:
[----:B------:R-:W-:Y:S05]  /*0e20*/  BSYNC.RECONVERGENT B2 ;  /* 0x0000000000027941 */ /* 0x000fea0003800200 */
.L_x_16:
[----:B------:R-:W-:Y:S05]  /*0e30*/  BRA `(.L_x_20) ;  /* 0x0000000000207947 */ /* 0x000fea0003800000 */
.L_x_15:
[----:B------:R-:W-:-:S04]  /*0e40*/  LOP3.LUT R2, R3, 0x80000000, R2, 0x48, !PT ;  /* 0x8000000003027812 */ /* 0x000fc800078e4802 */
[----:B------:R-:W-:Y:S01]  /*0e50*/  LOP3.LUT R2, R2, 0x7f800000, RZ, 0xfc, !PT ;  /* 0x7f80000002027812 */ /* 0x000fe200078efcff */
[----:B------:R-:W-:Y:S06]  /*0e60*/  BRA `(.L_x_20) ;  /* 0x0000000000147947 */ /* 0x000fec0003800000 */
.L_x_14:
[----:B------:R-:W-:Y:S01]  /*0e70*/  LOP3.LUT R2, R3, 0x80000000, R2, 0x48, !PT ;  /* 0x8000000003027812 */ /* 0x000fe200078e4802 */
[----:B------:R-:W-:Y:S06]  /*0e80*/  BRA `(.L_x_20) ;  /* 0x00000000000c7947 */ /* 0x000fec0003800000 */
.L_x_13:
[----:B------:R-:W0:Y:S01]  /*0e90*/  MUFU.RSQ R2, -QNAN ;  /* 0xffc0000000027908 */ /* 0x000e220000001400 */
[----:B------:R-:W-:Y:S05]  /*0ea0*/  BRA `(.L_x_20) ;  /* 0x0000000000047947 */ /* 0x000fea0003800000 */
.L_x_12:
[----:B------:R-:W-:-:S07]  /*0eb0*/  FADD.FTZ R2, R2, R3 ;  /* 0x0000000302027221 */ /* 0x000fce0000010000 */
.L_x_20:
[----:B------:R-:W-:Y:S05]  /*0ec0*/  BSYNC.RECONVERGENT B1 ;  /* 0x0000000000017941 */ /* 0x000fea0003800200 */
.L_x_10:
[----:B------:R-:W-:-:S04]  /*0ed0*/  IMAD.MOV.U32 R11, RZ, RZ, 0x0 ;  /* 0x00000000ff0b7424 */ /* 0x000fc800078e00ff */
[----:B0-----:R-:W-:Y:S05]  /*0ee0*/  RET.REL.NODEC R10 `(_Z12quant_kernelP13__nv_fp8_e4m3S0_S0_S0_lfffffff) ;  /* 0xfffffff00a447950 */ /* 0x001fea0003c3ffff */
.L_x_21:
[----:B------:R-:W-:-:S00]  /*0ef0*/  BRA `(.L_x_21) ;  /* 0xfffffffc00fc7947 */ /* 0x000fc0000383ffff */
[----:B------:R-:W-:-:S00]  /*0f00*/  NOP ;  /* 0x0000000000007918 */ /* 0x000fc00000000000 */
[----:B------:R-:W-:-:S00]  /*0f10*/  NOP ;  /* 0x0000000000007918 */ /* 0x000fc00000000000 */
[----:B------:R-:W-:-:S00]  /*0f20*/  NOP ;  /* 0x0000000000007918 */ /* 0x000fc00000000000 */
[----:B------:R-:W-:-:S00]  /*0f30*/  NOP ;  /* 0x0000000000007918 */ /* 0x000fc00000000000 */
[----:B------:R-:W-:-:S00]  /*0f40*/  NOP ;  /* 0x0000000000007918 */ /* 0x000fc00000000000 */
[----:B------:R-:W-:-:S00]  /*0f50*/  NOP ;  /* 0x0000000000007918 */ /* 0x000fc00000000000 */
[----:B------:R-:W-:-:S00]  /*0f60*/  NOP ;  /* 0x0000000000007918 */ /* 0x000fc00000000000 */
[----:B------:R-:W-:-:S00]  /*0f70*/  NOP ;  /* 0x0000000000007918 */ /* 0x000fc00000000000 */
.L_x_23:


//--------------------- .nv.shared.reserved.0     --------------------------
	.section	.nv.shared.reserved.0,"aw",@nobits
	.weak		__nv_reservedSMEM_offset_0_alias
	.size		__nv_reservedSMEM_offset_0_alias, 0, 64
	.other		__nv_reservedSMEM_offset_0_alias,@"STO_CUDA_RESERVED_SHARED STV_DEFAULT"
__nv_reservedSMEM_offset_0_alias:
	.zero		0
	.zero		64


//--------------------- .nv.constant0._Z12quant_kernelP13__nv_fp8_e4m3S0_S0_S0_lfffffff --------------------------
	.section	.nv.constant0._Z12quant_kernelP13__nv_fp8_e4m3S0_S0_S0_lfffffff,"a",@progbits
	.sectionflags	@""
	.align	4
.nv.constant0._Z12quant_kernelP13__nv_fp8_e4m3S0_S0_S0_lfffffff:
	.zero		964


//--------------------- SYMBOLS --------------------------

	.type		.nv.reservedSmem.offset0,@object
	.size		.nv.reservedSmem.offset0,0x4
